//
// Generated by NVIDIA NVVM Compiler
//
// Compiler Build ID: CL-36424714
// Cuda compilation tools, release 13.0, V13.0.88
// Based on NVVM 20.0.0
//

.version 9.0
.target sm_100
.address_size 64

.const .align 4 .b8 deviceMu[36];

.entry _Z8classifyP6uchar4jj(
	.param .u64 .ptr .align 1 _Z8classifyP6uchar4jj_param_0,
	.param .u32 _Z8classifyP6uchar4jj_param_1,
	.param .u32 _Z8classifyP6uchar4jj_param_2
)
{
	.reg .pred 	%p<11>;
	.reg .b16 	%rs<3>;
	.reg .b32 	%r<55>;
	.reg .b64 	%rd<5>;

	ld.param.u64 	%rd3, [_Z8classifyP6uchar4jj_param_0];
	ld.param.u32 	%r21, [_Z8classifyP6uchar4jj_param_1];
	ld.param.u32 	%r22, [_Z8classifyP6uchar4jj_param_2];
	mov.u32 	%r23, %tid.x;
	mov.u32 	%r1, %ntid.x;
	mov.u32 	%r24, %ctaid.x;
	mad.lo.s32 	%r2, %r1, %r24, %r23;
	mov.u32 	%r25, %tid.y;
	mov.u32 	%r3, %ntid.y;
	mov.u32 	%r26, %ctaid.y;
	mad.lo.s32 	%r53, %r3, %r26, %r25;
	setp.ge.u32 	%p1, %r53, %r22;
	@%p1 bra 	$L__BB0_8;
	ld.const.u32 	%r5, [deviceMu];
	ld.const.u32 	%r6, [deviceMu+4];
	ld.const.u32 	%r7, [deviceMu+8];
	ld.const.u32 	%r8, [deviceMu+12];
	ld.const.u32 	%r9, [deviceMu+16];
	ld.const.u32 	%r10, [deviceMu+20];
	ld.const.u32 	%r11, [deviceMu+24];
	ld.const.u32 	%r12, [deviceMu+28];
	ld.const.u32 	%r13, [deviceMu+32];
	mov.u32 	%r27, %nctaid.y;
	mul.lo.s32 	%r14, %r3, %r27;
	mov.u32 	%r28, %nctaid.x;
	mul.lo.s32 	%r15, %r1, %r28;
	cvta.to.global.u64 	%rd1, %rd3;
$L__BB0_2:
	setp.ge.u32 	%p2, %r2, %r21;
	@%p2 bra 	$L__BB0_7;
	mul.lo.s32 	%r17, %r53, %r21;
	mov.u32 	%r54, %r2;
$L__BB0_4:
	add.s32 	%r29, %r54, %r17;
	mul.wide.u32 	%rd4, %r29, 4;
	add.s64 	%rd2, %rd1, %rd4;
	.pragma "used_bytes_mask 7";
	ld.global.u32 	%r30, [%rd2];
	bfe.u32 	%r31, %r30, 0, 8;
	bfe.u32 	%r32, %r30, 8, 8;
	bfe.u32 	%r33, %r30, 16, 8;
	sub.s32 	%r34, %r31, %r5;
	mul.lo.s32 	%r35, %r34, %r34;
	sub.s32 	%r36, %r32, %r6;
	mad.lo.s32 	%r37, %r36, %r36, %r35;
	sub.s32 	%r38, %r33, %r7;
	mad.lo.s32 	%r39, %r38, %r38, %r37;
	setp.eq.s32 	%p3, %r39, 2147483647;
	sub.s32 	%r40, %r31, %r8;
	mul.lo.s32 	%r41, %r40, %r40;
	sub.s32 	%r42, %r32, %r9;
	mad.lo.s32 	%r43, %r42, %r42, %r41;
	sub.s32 	%r44, %r33, %r10;
	mad.lo.s32 	%r45, %r44, %r44, %r43;
	setp.lt.u32 	%p4, %r45, %r39;
	selp.u16 	%rs2, 1, 0, %p4;
	min.u32 	%r46, %r45, %r39;
	sub.s32 	%r47, %r31, %r11;
	mul.lo.s32 	%r48, %r47, %r47;
	sub.s32 	%r49, %r32, %r12;
	mad.lo.s32 	%r50, %r49, %r49, %r48;
	sub.s32 	%r51, %r33, %r13;
	mad.lo.s32 	%r52, %r51, %r51, %r50;
	setp.lt.u32 	%p5, %r52, %r46;
	or.pred  	%p6, %p4, %p5;
	not.pred 	%p7, %p6;
	selp.b16 	%rs1, 2, %rs2, %p5;
	and.pred  	%p8, %p7, %p3;
	@%p8 bra 	$L__BB0_6;
	st.global.u8 	[%rd2+3], %rs1;
$L__BB0_6:
	add.s32 	%r54, %r54, %r15;
	setp.lt.u32 	%p9, %r54, %r21;
	@%p9 bra 	$L__BB0_4;
$L__BB0_7:
	add.s32 	%r53, %r53, %r14;
	setp.lt.u32 	%p10, %r53, %r22;
	@%p10 bra 	$L__BB0_2;
$L__BB0_8:
	ret;

}


// ===== COMPILED SASS (sm_100) =====

	.target	sm_100

	.elftype	@"ET_EXEC"


//--------------------- .note.nv.tkinfo           --------------------------
	.section	.note.nv.tkinfo,"",@"SHT_NOTE"
	.sectionflags	@"SHF_NOTE_NV_TKINFO"
	.tkinfo
        /*0018*/ 	.word	0x00000002
        /*0030*/ 	.string	""
        /*0030*/ 	.string	"ptxas"
        /*0030*/ 	.string	"Cuda compilation tools, release 13.0, V13.0.88"
        /*0030*/ 	.string	"Build cuda_13.0.r13.0/compiler.36424714_0"
        /*0030*/ 	.string	"-arch sm_100 -m 64 "



//--------------------- .note.nv.cuinfo           --------------------------
	.section	.note.nv.cuinfo,"",@"SHT_NOTE"
	.sectionflags	@"SHF_NOTE_NV_CUINFO"
        /*0018*/ 	.short	0x0002
        /*001a*/ 	.short	0x0064
        /*001c*/ 	.short	0x0082
	.zero		2


//--------------------- .nv.info                  --------------------------
	.section	.nv.info,"",@"SHT_CUDA_INFO"
	.align	4


	//----- nvinfo : EIATTR_REGCOUNT
	.align		4
        /*0000*/ 	.byte	0x04, 0x2f
        /*0002*/ 	.short	(.L_2 - .L_1)
	.align		4
.L_1:
        /*0004*/ 	.word	index@(_Z8classifyP6uchar4jj)
        /*0008*/ 	.word	0x00000013


	//----- nvinfo : EIATTR_FRAME_SIZE
	.align		4
.L_2:
        /*000c*/ 	.byte	0x04, 0x11
        /*000e*/ 	.short	(.L_4 - .L_3)
	.align		4
.L_3:
        /*0010*/ 	.word	index@(_Z8classifyP6uchar4jj)
        /*0014*/ 	.word	0x00000000


	//----- nvinfo : EIATTR_MIN_STACK_SIZE
	.align		4
.L_4:
        /*0018*/ 	.byte	0x04, 0x12
        /*001a*/ 	.short	(.L_6 - .L_5)
	.align		4
.L_5:
        /*001c*/ 	.word	index@(_Z8classifyP6uchar4jj)
        /*0020*/ 	.word	0x00000000
.L_6:


//--------------------- .nv.compat                --------------------------
	.section	.nv.compat,"",@"SHT_CUDA_COMPAT_INFO"
	.align	4
        /*0000*/ 	.byte	0x02, 0x09, 0x00, 0x00, 0x02, 0x02, 0x01, 0x00, 0x02, 0x05, 0x05, 0x00, 0x03, 0x07, 0x01, 0x01
        /*0010*/ 	.byte	0x02, 0x03, 0x00, 0x00, 0x02, 0x06, 0x01, 0x00, 0x04, 0x0b, 0x08, 0x00, 0x09, 0x00, 0x00, 0x00
        /*0020*/ 	.byte	0x00, 0x00, 0x00, 0x00


//--------------------- .nv.info._Z8classifyP6uchar4jj --------------------------
	.section	.nv.info._Z8classifyP6uchar4jj,"",@"SHT_CUDA_INFO"
	.sectionflags	@""
	.align	4


	//----- nvinfo : EIATTR_CUDA_API_VERSION
	.align		4
        /*0000*/ 	.byte	0x04, 0x37
        /*0002*/ 	.short	(.L_8 - .L_7)
.L_7:
        /*0004*/ 	.word	0x00000082


	//----- nvinfo : EIATTR_KPARAM_INFO
	.align		4
.L_8:
        /*0008*/ 	.byte	0x04, 0x17
        /*000a*/ 	.short	(.L_10 - .L_9)
.L_9:
        /*000c*/ 	.word	0x00000000
        /*0010*/ 	.short	0x0002
        /*0012*/ 	.short	0x000c
        /*0014*/ 	.byte	0x00, 0xf0, 0x11, 0x00


	//----- nvinfo : EIATTR_KPARAM_INFO
	.align		4
.L_10:
        /*0018*/ 	.byte	0x04, 0x17
        /*001a*/ 	.short	(.L_12 - .L_11)
.L_11:
        /*001c*/ 	.word	0x00000000
        /*0020*/ 	.short	0x0001
        /*0022*/ 	.short	0x0008
        /*0024*/ 	.byte	0x00, 0xf0, 0x11, 0x00


	//----- nvinfo : EIATTR_KPARAM_INFO
	.align		4
.L_12:
        /*0028*/ 	.byte	0x04, 0x17
        /*002a*/ 	.short	(.L_14 - .L_13)
.L_13:
        /*002c*/ 	.word	0x00000000
        /*0030*/ 	.short	0x0000
        /*0032*/ 	.short	0x0000
        /*0034*/ 	.byte	0x00, 0xf5, 0x21, 0x00


	//----- nvinfo : EIATTR_SPARSE_MMA_MASK
	.align		4
.L_14:
        /*0038*/ 	.byte	0x03, 0x50
        /*003a*/ 	.short	0x0000


	//----- nvinfo : EIATTR_MAXREG_COUNT
	.align		4
        /*003c*/ 	.byte	0x03, 0x1b
        /*003e*/ 	.short	0x00ff


	//----- nvinfo : EIATTR_MERCURY_ISA_VERSION
	.align		4
        /*0040*/ 	.byte	0x03, 0x5f
        /*0042*/ 	.short	0x0101


	//----- nvinfo : EIATTR_UNUSED_LOAD_BYTE_OFFSET
	.align		4
        /*0044*/ 	.byte	0x04, 0x44
        /*0046*/ 	.short	(.L_16 - .L_15)


	//   ....[0]....
.L_15:
        /*0048*/ 	.word	0x000001e0
        /*004c*/ 	.word	0x00000007


	//----- nvinfo : EIATTR_VRC_CTA_INIT_COUNT
	.align		4
.L_16:
        /*0050*/ 	.byte	0x02, 0x4a
	.zero		1
	.zero		1


	//----- nvinfo : EIATTR_EXIT_INSTR_OFFSETS
	.align		4
        /*0054*/ 	.byte	0x04, 0x1c
        /*0056*/ 	.short	(.L_18 - .L_17)


	//   ....[0]....
.L_17:
        /*0058*/ 	.word	0x000000b0


	//   ....[1]....
        /*005c*/ 	.word	0x00000450


	//----- nvinfo : EIATTR_CRS_STACK_SIZE
	.align		4
.L_18:
        /*0060*/ 	.byte	0x04, 0x1e
        /*0062*/ 	.short	(.L_20 - .L_19)
.L_19:
        /*0064*/ 	.word	0x00000000


	//----- nvinfo : EIATTR_CBANK_PARAM_SIZE
	.align		4
.L_20:
        /*0068*/ 	.byte	0x03, 0x19
        /*006a*/ 	.short	0x0010


	//----- nvinfo : EIATTR_PARAM_CBANK
	.align		4
        /*006c*/ 	.byte	0x04, 0x0a
        /*006e*/ 	.short	(.L_22 - .L_21)
	.align		4
.L_21:
        /*0070*/ 	.word	index@(.nv.constant0._Z8classifyP6uchar4jj)
        /*0074*/ 	.short	0x0380
        /*0076*/ 	.short	0x0010


	//----- nvinfo : EIATTR_SW_WAR
	.align		4
.L_22:
        /*0078*/ 	.byte	0x04, 0x36
        /*007a*/ 	.short	(.L_24 - .L_23)
.L_23:
        /*007c*/ 	.word	0x00000008
.L_24:


//--------------------- .nv.callgraph             --------------------------
	.section	.nv.callgraph,"",@"SHT_CUDA_CALLGRAPH"
	.align	4
	.sectionentsize	8
	.align		4
        /*0000*/ 	.word	0x00000000
	.align		4
        /*0004*/ 	.word	0xffffffff
	.align		4
        /*0008*/ 	.word	0x00000000
	.align		4
        /*000c*/ 	.word	0xfffffffe
	.align		4
        /*0010*/ 	.word	0x00000000
	.align		4
        /*0014*/ 	.word	0xfffffffd
	.align		4
        /*0018*/ 	.word	0x00000000
	.align		4
        /*001c*/ 	.word	0xfffffffc


//--------------------- .nv.constant3             --------------------------
	.section	.nv.constant3,"a",@progbits
	.align	4
.nv.constant3:
	.type		deviceMu,@object
	.size		deviceMu,(.L_0 - deviceMu)
deviceMu:
	.zero		36
.L_0:


//--------------------- .text._Z8classifyP6uchar4jj --------------------------
	.section	.text._Z8classifyP6uchar4jj,"ax",@progbits
	.align	128
.text._Z8classifyP6uchar4jj:
        .type           _Z8classifyP6uchar4jj,@function
        .size           _Z8classifyP6uchar4jj,(.L_x_6 - _Z8classifyP6uchar4jj)
        .other          _Z8classifyP6uchar4jj,@"STO_CUDA_ENTRY STV_DEFAULT"
_Z8classifyP6uchar4jj:
[----:B------:R-:W-:Y:S01]  /*0000*/  LDC R1, c[0x0][0x37c] ;  /* 0x0000df00ff017b82 */ /* 0x000fe20000000800 */
[----:B------:R-:W0:Y:S01]  /*0010*/  S2R R6, SR_TID.Y ;  /* 0x0000000000067919 */ /* 0x000e220000002200 */
[----:B------:R-:W1:Y:S01]  /*0020*/  LDCU UR5, c[0x0][0x360] ;  /* 0x00006c00ff0577ac */ /* 0x000e620008000800 */
[----:B------:R-:W0:Y:S01]  /*0030*/  S2R R5, SR_CTAID.Y ;  /* 0x0000000000057919 */ /* 0x000e220000002600 */
[----:B------:R-:W0:Y:S01]  /*0040*/  LDCU UR4, c[0x0][0x364] ;  /* 0x00006c80ff0477ac */ /* 0x000e220008000800 */
[----:B------:R-:W1:Y:S01]  /*0050*/  S2R R0, SR_TID.X ;  /* 0x0000000000007919 */ /* 0x000e620000002100 */
[----:B------:R-:W2:Y:S01]  /*0060*/  LDCU UR6, c[0x0][0x38c] ;  /* 0x00007180ff0677ac */ /* 0x000ea20008000800 */
[----:B------:R-:W1:Y:S01]  /*0070*/  S2R R3, SR_CTAID.X ;  /* 0x0000000000037919 */ /* 0x000e620000002500 */
[----:B0-----:R-:W-:-:S05]  /*0080*/  IMAD R6, R5, UR4, R6 ;  /* 0x0000000405067c24 */ /* 0x001fca000f8e0206 */
[----:B--2---:R-:W-:Y:S01]  /*0090*/  ISETP.GE.U32.AND P0, PT, R6, UR6, PT ;  /* 0x0000000606007c0c */ /* 0x004fe2000bf06070 */
[----:B-1----:R-:W-:-:S12]  /*00a0*/  IMAD R0, R3, UR5, R0 ;  /* 0x0000000503007c24 */ /* 0x002fd8000f8e0200 */
[----:B------:R-:W-:Y:S05]  /*00b0*/  @P0 EXIT ;  /* 0x000000000000094d */ /* 0x000fea0003800000 */
[----:B------:R-:W0:Y:S01]  /*00c0*/  LDCU UR6, c[0x0][0x374] ;  /* 0x00006e80ff0677ac */ /* 0x000e220008000800 */
[----:B------:R-:W-:Y:S01]  /*00d0*/  BSSY.RECONVERGENT B0, `(.L_x_0) ;  /* 0x0000037000007945 */ /* 0x000fe20003800200 */
[----:B------:R-:W1:Y:S01]  /*00e0*/  LDCU UR7, c[0x0][0x370] ;  /* 0x00006e00ff0777ac */ /* 0x000e620008000800 */
[----:B------:R-:W2:Y:S01]  /*00f0*/  LDCU.64 UR8, c[0x0][0x358] ;  /* 0x00006b00ff0877ac */ /* 0x000ea20008000a00 */
[----:B------:R-:W3:Y:S01]  /*0100*/  LDCU UR11, c[0x0][0x388] ;  /* 0x00007100ff0b77ac */ /* 0x000ee20008000800 */
[----:B------:R-:W4:Y:S01]  /*0110*/  LDCU UR10, c[0x3][0x20] ;  /* 0x00c00400ff0a77ac */ /* 0x000f220008000800 */
[----:B------:R-:W2:Y:S01]  /*0120*/  LDCU.128 UR12, c[0x3][URZ] ;  /* 0x00c00000ff0c77ac */ /* 0x000ea20008000c00 */
[----:B------:R-:W2:Y:S01]  /*0130*/  LDCU.128 UR16, c[0x3][0x10] ;  /* 0x00c00200ff1077ac */ /* 0x000ea20008000c00 */
[----:B0-----:R-:W-:Y:S02]  /*0140*/  UIMAD UR4, UR4, UR6, URZ ;  /* 0x00000006040472a4 */ /* 0x001fe4000f8e02ff */
[----:B-1----:R-:W-:-:S12]  /*0150*/  UIMAD UR5, UR5, UR7, URZ ;  /* 0x00000007050572a4 */ /* 0x002fd8000f8e02ff */
.L_x_4:
[----:B------:R-:W0:Y:S01]  /*0160*/  LDCU UR6, c[0x0][0x388] ;  /* 0x00007100ff0677ac */ /* 0x000e220008000800 */
[----:B------:R-:W-:Y:S01]  /*0170*/  BSSY.RECONVERGENT B1, `(.L_x_1) ;  /* 0x0000028000017945 */ /* 0x000fe20003800200 */
[----:B0-----:R-:W-:-:S13]  /*0180*/  ISETP.GE.U32.AND P0, PT, R0, UR6, PT ;  /* 0x0000000600007c0c */ /* 0x001fda000bf06070 */
[----:B------:R-:W-:Y:S05]  /*0190*/  @P0 BRA `(.L_x_2) ;  /* 0x0000000000940947 */ /* 0x000fea0003800000 */
[----:B------:R-:W0:Y:S01]  /*01a0*/  LDC.64 R2, c[0x0][0x380] ;  /* 0x0000e000ff027b82 */ /* 0x000e220000000a00 */
[----:B------:R-:W-:-:S07]  /*01b0*/  IMAD.MOV.U32 R7, RZ, RZ, R0 ;  /* 0x000000ffff077224 */ /* 0x000fce00078e0000 */
.L_x_3:
[----:B---3--:R-:W-:-:S04]  /*01c0*/  IMAD R5, R6, UR11, R7 ;  /* 0x0000000b06057c24 */ /* 0x008fc8000f8e0207 */
[----:B0-----:R-:W-:-:S05]  /*01d0*/  IMAD.WIDE.U32 R4, R5, 0x4, R2 ;  /* 0x0000000405047825 */ /* 0x001fca00078e0002 */
[----:B--2---:R-:W2:Y:S01]  /*01e0*/  LDG.E R8, desc[UR8][R4.64] ;  /* 0x0000000804087981 */ /* 0x004ea2000c1e1900 */
[----:B------:R-:W-:Y:S02]  /*01f0*/  IADD3 R7, PT, PT, R7, UR5, RZ ;  /* 0x0000000507077c10 */ /* 0x000fe4000fffe0ff */
[C---:B--2---:R-:W-:Y:S02]  /*0200*/  PRMT R9, R8.reuse, 0x7770, RZ ;  /* 0x0000777008097816 */ /* 0x044fe400000000ff */
[----:B------:R-:W-:Y:S02]  /*0210*/  PRMT R10, R8, 0x7771, RZ ;  /* 0x00007771080a7816 */ /* 0x000fe400000000ff */
[C---:B------:R-:W-:Y:S01]  /*0220*/  IADD3 R13, PT, PT, R9.reuse, -UR15, RZ ;  /* 0x8000000f090d7c10 */ /* 0x040fe2000fffe0ff */
[C---:B------:R-:W-:Y:S01]  /*0230*/  VIADD R11, R9.reuse, -UR12 ;  /* 0x8000000c090b7c36 */ /* 0x040fe20008000000 */
[----:B------:R-:W-:Y:S01]  /*0240*/  IADD3 R12, PT, PT, R10, -UR13, RZ ;  /* 0x8000000d0a0c7c10 */ /* 0x000fe2000fffe0ff */
[----:B------:R-:W-:Y:S01]  /*0250*/  VIADD R9, R9, -UR18 ;  /* 0x8000001209097c36 */ /* 0x000fe20008000000 */
[----:B------:R-:W-:Y:S01]  /*0260*/  PRMT R8, R8, 0x7772, RZ ;  /* 0x0000777208087816 */ /* 0x000fe200000000ff */
[----:B------:R-:W-:Y:S01]  /*0270*/  IMAD R11, R11, R11, RZ ;  /* 0x0000000b0b0b7224 */ /* 0x000fe200078e02ff */
[C---:B------:R-:W-:Y:S01]  /*0280*/  IADD3 R16, PT, PT, R10.reuse, -UR19, RZ ;  /* 0x800000130a107c10 */ /* 0x040fe2000fffe0ff */
[----:B------:R-:W-:-:S02]  /*0290*/  VIADD R14, R10, -UR16 ;  /* 0x800000100a0e7c36 */ /* 0x000fc40008000000 */
[----:B------:R-:W-:Y:S02]  /*02a0*/  IMAD R13, R13, R13, RZ ;  /* 0x0000000d0d0d7224 */ /* 0x000fe400078e02ff */
[----:B------:R-:W-:Y:S01]  /*02b0*/  IMAD R11, R12, R12, R11 ;  /* 0x0000000c0c0b7224 */ /* 0x000fe200078e020b */
[C---:B------:R-:W-:Y:S01]  /*02c0*/  IADD3 R12, PT, PT, R8.reuse, -UR17, RZ ;  /* 0x80000011080c7c10 */ /* 0x040fe2000fffe0ff */
[----:B------:R-:W-:Y:S02]  /*02d0*/  VIADD R10, R8, -UR14 ;  /* 0x8000000e080a7c36 */ /* 0x000fe40008000000 */
[----:B------:R-:W-:Y:S02]  /*02e0*/  IMAD R9, R9, R9, RZ ;  /* 0x0000000909097224 */ /* 0x000fe400078e02ff */
[----:B------:R-:W-:Y:S02]  /*02f0*/  IMAD R13, R14, R14, R13 ;  /* 0x0000000e0e0d7224 */ /* 0x000fe400078e020d */
[----:B------:R-:W-:-:S02]  /*0300*/  IMAD R9, R16, R16, R9 ;  /* 0x0000001010097224 */ /* 0x000fc400078e0209 */
[----:B------:R-:W-:Y:S02]  /*0310*/  IMAD R11, R10, R10, R11 ;  /* 0x0000000a0a0b7224 */ /* 0x000fe400078e020b */
[----:B----4-:R-:W-:Y:S02]  /*0320*/  VIADD R8, R8, -UR10 ;  /* 0x8000000a08087c36 */ /* 0x010fe40008000000 */
[----:B------:R-:W-:Y:S02]  /*0330*/  IMAD R12, R12, R12, R13 ;  /* 0x0000000c0c0c7224 */ /* 0x000fe400078e020d */
[----:B------:R-:W-:-:S03]  /*0340*/  IMAD R9, R8, R8, R9 ;  /* 0x0000000808097224 */ /* 0x000fc600078e0209 */
[----:B------:R-:W-:Y:S02]  /*0350*/  VIMNMX.U32 R8, PT, PT, R11, R12, PT ;  /* 0x0000000c0b087248 */ /* 0x000fe40003fe0000 */
[CC--:B------:R-:W-:Y:S02]  /*0360*/  ISETP.GE.U32.AND P2, PT, R12.reuse, R11.reuse, PT ;  /* 0x0000000b0c00720c */ /* 0x0c0fe40003f46070 */
[----:B------:R-:W-:Y:S02]  /*0370*/  ISETP.GE.U32.AND P1, PT, R9, R8, PT ;  /* 0x000000080900720c */ /* 0x000fe40003f26070 */
[----:B------:R-:W-:Y:S02]  /*0380*/  SEL R8, RZ, 0x1, P2 ;  /* 0x00000001ff087807 */ /* 0x000fe40001000000 */
[----:B------:R-:W-:Y:S02]  /*0390*/  ISETP.LT.U32.OR P0, PT, R12, R11, !P1 ;  /* 0x0000000b0c00720c */ /* 0x000fe40004f01470 */
[----:B------:R-:W-:-:S02]  /*03a0*/  SEL R9, R8, 0x2, P1 ;  /* 0x0000000208097807 */ /* 0x000fc40000800000 */
[----:B------:R-:W-:-:S13]  /*03b0*/  ISETP.EQ.AND P0, PT, R11, 0x7fffffff, !P0 ;  /* 0x7fffffff0b00780c */ /* 0x000fda0004702270 */
[----:B------:R1:W-:Y:S01]  /*03c0*/  @!P0 STG.E.U8 desc[UR8][R4.64+0x3], R9 ;  /* 0x0000030904008986 */ /* 0x0003e2000c101108 */
[----:B------:R-:W-:-:S13]  /*03d0*/  ISETP.GE.U32.AND P0, PT, R7, UR11, PT ;  /* 0x0000000b07007c0c */ /* 0x000fda000bf06070 */
[----:B-1----:R-:W-:Y:S05]  /*03e0*/  @!P0 BRA `(.L_x_3) ;  /* 0xfffffffc00748947 */ /* 0x002fea000383ffff */
.L_x_2:
[----:B--234-:R-:W-:Y:S05]  /*03f0*/  BSYNC.RECONVERGENT B1 ;  /* 0x0000000000017941 */ /* 0x01cfea0003800200 */
.L_x_1:
[----:B------:R-:W0:Y:S01]  /*0400*/  LDCU UR6, c[0x0][0x38c] ;  /* 0x00007180ff0677ac */ /* 0x000e220008000800 */
[----:B------:R-:W-:-:S04]  /*0410*/  IADD3 R6, PT, PT, R6, UR4, RZ ;  /* 0x0000000406067c10 */ /* 0x000fc8000fffe0ff */
[----:B0-----:R-:W-:-:S13]  /*0420*/  ISETP.GE.U32.AND P0, PT, R6, UR6, PT ;  /* 0x0000000606007c0c */ /* 0x001fda000bf06070 */
[----:B------:R-:W-:Y:S05]  /*0430*/  @!P0 BRA `(.L_x_4) ;  /* 0xfffffffc00488947 */ /* 0x000fea000383ffff */
[----:B------:R-:W-:Y:S05]  /*0440*/  BSYNC.RECONVERGENT B0 ;  /* 0x0000000000007941 */ /* 0x000fea0003800200 */
.L_x_0:
[----:B------:R-:W-:Y:S05]  /*0450*/  EXIT ;  /* 0x000000000000794d */ /* 0x000fea0003800000 */
.L_x_5:
[----:B------:R-:W-:-:S00]  /*0460*/  BRA `(.L_x_5) ;  /* 0xfffffffc00fc7947 */ /* 0x000fc0000383ffff */
[----:B------:R-:W-:-:S00]  /*0470*/  NOP ;  /* 0x0000000000007918 */ /* 0x000fc00000000000 */
        /* <DEDUP_REMOVED lines=8> */
.L_x_6:


//--------------------- .nv.shared.reserved.0     --------------------------
	.section	.nv.shared.reserved.0,"aw",@nobits
	.weak		__nv_reservedSMEM_offset_0_alias
	.size		__nv_reservedSMEM_offset_0_alias, 0, 64
	.other		__nv_reservedSMEM_offset_0_alias,@"STO_CUDA_RESERVED_SHARED STV_DEFAULT"
__nv_reservedSMEM_offset_0_alias:
	.zero		0
	.zero		64


//--------------------- .nv.constant0._Z8classifyP6uchar4jj --------------------------
	.section	.nv.constant0._Z8classifyP6uchar4jj,"a",@progbits
	.sectionflags	@""
	.align	4
.nv.constant0._Z8classifyP6uchar4jj:
	.zero		912


//--------------------- SYMBOLS --------------------------

	.type		.nv.reservedSmem.offset0,@object
	.size		.nv.reservedSmem.offset0,0x4
